//
// Generated by NVIDIA NVVM Compiler
//
// Compiler Build ID: CL-36424714
// Cuda compilation tools, release 13.0, V13.0.88
// Based on NVVM 20.0.0
//

.version 9.0
.target sm_100
.address_size 64

	// .globl	_Z11init2DArrayPjj

.visible .entry _Z11init2DArrayPjj(
	.param .u64 .ptr .align 1 _Z11init2DArrayPjj_param_0,
	.param .u32 _Z11init2DArrayPjj_param_1
)
{
	.reg .pred 	%p<2>;
	.reg .b32 	%r<6>;
	.reg .b64 	%rd<5>;

	ld.param.u64 	%rd1, [_Z11init2DArrayPjj_param_0];
	ld.param.u32 	%r2, [_Z11init2DArrayPjj_param_1];
	mov.u32 	%r3, %ctaid.x;
	mov.u32 	%r4, %ntid.x;
	mov.u32 	%r5, %tid.x;
	mad.lo.s32 	%r1, %r3, %r4, %r5;
	setp.ge.u32 	%p1, %r1, %r2;
	@%p1 bra 	$L__BB0_2;
	cvta.to.global.u64 	%rd2, %rd1;
	mul.wide.s32 	%rd3, %r1, 4;
	add.s64 	%rd4, %rd2, %rd3;
	st.global.u32 	[%rd4], %r1;
$L__BB0_2:
	ret;

}


// ===== COMPILED SASS (sm_100) =====

	.target	sm_100

	.elftype	@"ET_EXEC"


//--------------------- .note.nv.tkinfo           --------------------------
	.section	.note.nv.tkinfo,"",@"SHT_NOTE"
	.sectionflags	@"SHF_NOTE_NV_TKINFO"
	.tkinfo
        /*0018*/ 	.word	0x00000002
        /*0030*/ 	.string	""
        /*0030*/ 	.string	"ptxas"
        /*0030*/ 	.string	"Cuda compilation tools, release 13.0, V13.0.88"
        /*0030*/ 	.string	"Build cuda_13.0.r13.0/compiler.36424714_0"
        /*0030*/ 	.string	"-arch sm_100 -m 64 "



//--------------------- .note.nv.cuinfo           --------------------------
	.section	.note.nv.cuinfo,"",@"SHT_NOTE"
	.sectionflags	@"SHF_NOTE_NV_CUINFO"
        /*0018*/ 	.short	0x0002
        /*001a*/ 	.short	0x0064
        /*001c*/ 	.short	0x0082
	.zero		2


//--------------------- .nv.info                  --------------------------
	.section	.nv.info,"",@"SHT_CUDA_INFO"
	.align	4


	//----- nvinfo : EIATTR_REGCOUNT
	.align		4
        /*0000*/ 	.byte	0x04, 0x2f
        /*0002*/ 	.short	(.L_1 - .L_0)
	.align		4
.L_0:
        /*0004*/ 	.word	index@(_Z11init2DArrayPjj)
        /*0008*/ 	.word	0x00000008


	//----- nvinfo : EIATTR_FRAME_SIZE
	.align		4
.L_1:
        /*000c*/ 	.byte	0x04, 0x11
        /*000e*/ 	.short	(.L_3 - .L_2)
	.align		4
.L_2:
        /*0010*/ 	.word	index@(_Z11init2DArrayPjj)
        /*0014*/ 	.word	0x00000000


	//----- nvinfo : EIATTR_MIN_STACK_SIZE
	.align		4
.L_3:
        /*0018*/ 	.byte	0x04, 0x12
        /*001a*/ 	.short	(.L_5 - .L_4)
	.align		4
.L_4:
        /*001c*/ 	.word	index@(_Z11init2DArrayPjj)
        /*0020*/ 	.word	0x00000000
.L_5:


//--------------------- .nv.compat                --------------------------
	.section	.nv.compat,"",@"SHT_CUDA_COMPAT_INFO"
	.align	4
        /*0000*/ 	.byte	0x02, 0x09, 0x00, 0x00, 0x02, 0x02, 0x01, 0x00, 0x02, 0x05, 0x05, 0x00, 0x03, 0x07, 0x01, 0x01
        /*0010*/ 	.byte	0x02, 0x03, 0x00, 0x00, 0x02, 0x06, 0x01, 0x00, 0x04, 0x0b, 0x08, 0x00, 0x09, 0x00, 0x00, 0x00
        /*0020*/ 	.byte	0x00, 0x00, 0x00, 0x00


//--------------------- .nv.info._Z11init2DArrayPjj --------------------------
	.section	.nv.info._Z11init2DArrayPjj,"",@"SHT_CUDA_INFO"
	.sectionflags	@""
	.align	4


	//----- nvinfo : EIATTR_CUDA_API_VERSION
	.align		4
        /*0000*/ 	.byte	0x04, 0x37
        /*0002*/ 	.short	(.L_7 - .L_6)
.L_6:
        /*0004*/ 	.word	0x00000082


	//----- nvinfo : EIATTR_KPARAM_INFO
	.align		4
.L_7:
        /*0008*/ 	.byte	0x04, 0x17
        /*000a*/ 	.short	(.L_9 - .L_8)
.L_8:
        /*000c*/ 	.word	0x00000000
        /*0010*/ 	.short	0x0001
        /*0012*/ 	.short	0x0008
        /*0014*/ 	.byte	0x00, 0xf0, 0x11, 0x00


	//----- nvinfo : EIATTR_KPARAM_INFO
	.align		4
.L_9:
        /*0018*/ 	.byte	0x04, 0x17
        /*001a*/ 	.short	(.L_11 - .L_10)
.L_10:
        /*001c*/ 	.word	0x00000000
        /*0020*/ 	.short	0x0000
        /*0022*/ 	.short	0x0000
        /*0024*/ 	.byte	0x00, 0xf5, 0x21, 0x00


	//----- nvinfo : EIATTR_SPARSE_MMA_MASK
	.align		4
.L_11:
        /*0028*/ 	.byte	0x03, 0x50
        /*002a*/ 	.short	0x0000


	//----- nvinfo : EIATTR_MAXREG_COUNT
	.align		4
        /*002c*/ 	.byte	0x03, 0x1b
        /*002e*/ 	.short	0x00ff


	//----- nvinfo : EIATTR_MERCURY_ISA_VERSION
	.align		4
        /*0030*/ 	.byte	0x03, 0x5f
        /*0032*/ 	.short	0x0101


	//----- nvinfo : EIATTR_VRC_CTA_INIT_COUNT
	.align		4
        /*0034*/ 	.byte	0x02, 0x4a
	.zero		1
	.zero		1


	//----- nvinfo : EIATTR_EXIT_INSTR_OFFSETS
	.align		4
        /*0038*/ 	.byte	0x04, 0x1c
        /*003a*/ 	.short	(.L_13 - .L_12)


	//   ....[0]....
.L_12:
        /*003c*/ 	.word	0x00000070


	//   ....[1]....
        /*0040*/ 	.word	0x000000c0


	//----- nvinfo : EIATTR_CBANK_PARAM_SIZE
	.align		4
.L_13:
        /*0044*/ 	.byte	0x03, 0x19
        /*0046*/ 	.short	0x000c


	//----- nvinfo : EIATTR_PARAM_CBANK
	.align		4
        /*0048*/ 	.byte	0x04, 0x0a
        /*004a*/ 	.short	(.L_15 - .L_14)
	.align		4
.L_14:
        /*004c*/ 	.word	index@(.nv.constant0._Z11init2DArrayPjj)
        /*0050*/ 	.short	0x0380
        /*0052*/ 	.short	0x000c


	//----- nvinfo : EIATTR_SW_WAR
	.align		4
.L_15:
        /*0054*/ 	.byte	0x04, 0x36
        /*0056*/ 	.short	(.L_17 - .L_16)
.L_16:
        /*0058*/ 	.word	0x00000008
.L_17:


//--------------------- .nv.callgraph             --------------------------
	.section	.nv.callgraph,"",@"SHT_CUDA_CALLGRAPH"
	.align	4
	.sectionentsize	8
	.align		4
        /*0000*/ 	.word	0x00000000
	.align		4
        /*0004*/ 	.word	0xffffffff
	.align		4
        /*0008*/ 	.word	0x00000000
	.align		4
        /*000c*/ 	.word	0xfffffffe
	.align		4
        /*0010*/ 	.word	0x00000000
	.align		4
        /*0014*/ 	.word	0xfffffffd
	.align		4
        /*0018*/ 	.word	0x00000000
	.align		4
        /*001c*/ 	.word	0xfffffffc


//--------------------- .text._Z11init2DArrayPjj  --------------------------
	.section	.text._Z11init2DArrayPjj,"ax",@progbits
	.align	128
        .global         _Z11init2DArrayPjj
        .type           _Z11init2DArrayPjj,@function
        .size           _Z11init2DArrayPjj,(.L_x_1 - _Z11init2DArrayPjj)
        .other          _Z11init2DArrayPjj,@"STO_CUDA_ENTRY STV_DEFAULT"
_Z11init2DArrayPjj:
.text._Z11init2DArrayPjj:
[----:B------:R-:W-:Y:S01]  /*0000*/  LDC R1, c[0x0][0x37c] ;  /* 0x0000df00ff017b82 */ /* 0x000fe20000000800 */
[----:B------:R-:W0:Y:S07]  /*0010*/  S2R R0, SR_TID.X ;  /* 0x0000000000007919 */ /* 0x000e2e0000002100 */
[----:B------:R-:W0:Y:S01]  /*0020*/  S2UR UR4, SR_CTAID.X ;  /* 0x00000000000479c3 */ /* 0x000e220000002500 */
[----:B------:R-:W1:Y:S07]  /*0030*/  LDCU UR5, c[0x0][0x388] ;  /* 0x00007100ff0577ac */ /* 0x000e6e0008000800 */
[----:B------:R-:W0:Y:S02]  /*0040*/  LDC R5, c[0x0][0x360] ;  /* 0x0000d800ff057b82 */ /* 0x000e240000000800 */
[----:B0-----:R-:W-:-:S05]  /*0050*/  IMAD R5, R5, UR4, R0 ;  /* 0x0000000405057c24 */ /* 0x001fca000f8e0200 */
[----:B-1----:R-:W-:-:S13]  /*0060*/  ISETP.GE.U32.AND P0, PT, R5, UR5, PT ;  /* 0x0000000505007c0c */ /* 0x002fda000bf06070 */
[----:B------:R-:W-:Y:S05]  /*0070*/  @P0 EXIT ;  /* 0x000000000000094d */ /* 0x000fea0003800000 */
[----:B------:R-:W0:Y:S01]  /*0080*/  LDC.64 R2, c[0x0][0x380] ;  /* 0x0000e000ff027b82 */ /* 0x000e220000000a00 */
[----:B------:R-:W1:Y:S01]  /*0090*/  LDCU.64 UR4, c[0x0][0x358] ;  /* 0x00006b00ff0477ac */ /* 0x000e620008000a00 */
[----:B0-----:R-:W-:-:S05]  /*00a0*/  IMAD.WIDE R2, R5, 0x4, R2 ;  /* 0x0000000405027825 */ /* 0x001fca00078e0202 */
[----:B-1----:R-:W-:Y:S01]  /*00b0*/  STG.E desc[UR4][R2.64], R5 ;  /* 0x0000000502007986 */ /* 0x002fe2000c101904 */
[----:B------:R-:W-:Y:S05]  /*00c0*/  EXIT ;  /* 0x000000000000794d */ /* 0x000fea0003800000 */
.L_x_0:
[----:B------:R-:W-:-:S00]  /*00d0*/  BRA `(.L_x_0) ;  /* 0xfffffffc00fc7947 */ /* 0x000fc0000383ffff */
[----:B------:R-:W-:-:S00]  /*00e0*/  NOP ;  /* 0x0000000000007918 */ /* 0x000fc00000000000 */
        /* <DEDUP_REMOVED lines=9> */
.L_x_1:


//--------------------- .nv.shared.reserved.0     --------------------------
	.section	.nv.shared.reserved.0,"aw",@nobits
	.weak		__nv_reservedSMEM_offset_0_alias
	.size		__nv_reservedSMEM_offset_0_alias, 0, 64
	.other		__nv_reservedSMEM_offset_0_alias,@"STO_CUDA_RESERVED_SHARED STV_DEFAULT"
__nv_reservedSMEM_offset_0_alias:
	.zero		0
	.zero		64


//--------------------- .nv.constant0._Z11init2DArrayPjj --------------------------
	.section	.nv.constant0._Z11init2DArrayPjj,"a",@progbits
	.sectionflags	@""
	.align	4
.nv.constant0._Z11init2DArrayPjj:
	.zero		908


//--------------------- SYMBOLS --------------------------

	.type		.nv.reservedSmem.offset0,@object
	.size		.nv.reservedSmem.offset0,0x4
